//
// Generated by NVIDIA NVVM Compiler
//
// Compiler Build ID: CL-36424714
// Cuda compilation tools, release 13.0, V13.0.88
// Based on NVVM 20.0.0
//

.version 9.0
.target sm_100
.address_size 64

	// .globl	_Z6identiPi

.visible .entry _Z6identiPi(
	.param .u64 .ptr .align 1 _Z6identiPi_param_0
)
{
	.reg .pred 	%p<3>;
	.reg .b16 	%rs<3>;
	.reg .b32 	%r<5>;
	.reg .b64 	%rd<7>;

	ld.param.u64 	%rd2, [_Z6identiPi_param_0];
	cvta.to.global.u64 	%rd1, %rd2;
	mov.u32 	%r1, %tid.x;
	setp.ne.s32 	%p1, %r1, 0;
	@%p1 bra 	$L__BB0_2;
	mov.b32 	%r4, 1;
	st.global.u32 	[%rd1], %r4;
	bra.uni 	$L__BB0_5;
$L__BB0_2:
	cvt.u16.u32 	%rs1, %r1;
	mul.lo.s16 	%rs2, %rs1, -29127;
	setp.gt.u16 	%p2, %rs2, 7281;
	@%p2 bra 	$L__BB0_4;
	mul.wide.u32 	%rd5, %r1, 4;
	add.s64 	%rd6, %rd1, %rd5;
	mov.b32 	%r3, 1;
	st.global.u32 	[%rd6], %r3;
	bra.uni 	$L__BB0_5;
$L__BB0_4:
	mul.wide.u32 	%rd3, %r1, 4;
	add.s64 	%rd4, %rd1, %rd3;
	mov.b32 	%r2, 0;
	st.global.u32 	[%rd4], %r2;
$L__BB0_5:
	ret;

}


// ===== COMPILED SASS (sm_100) =====

	.target	sm_100

	.elftype	@"ET_EXEC"


//--------------------- .note.nv.tkinfo           --------------------------
	.section	.note.nv.tkinfo,"",@"SHT_NOTE"
	.sectionflags	@"SHF_NOTE_NV_TKINFO"
	.tkinfo
        /*0018*/ 	.word	0x00000002
        /*0030*/ 	.string	""
        /*0030*/ 	.string	"ptxas"
        /*0030*/ 	.string	"Cuda compilation tools, release 13.0, V13.0.88"
        /*0030*/ 	.string	"Build cuda_13.0.r13.0/compiler.36424714_0"
        /*0030*/ 	.string	"-arch sm_100 -m 64 "



//--------------------- .note.nv.cuinfo           --------------------------
	.section	.note.nv.cuinfo,"",@"SHT_NOTE"
	.sectionflags	@"SHF_NOTE_NV_CUINFO"
        /*0018*/ 	.short	0x0002
        /*001a*/ 	.short	0x0064
        /*001c*/ 	.short	0x0082
	.zero		2


//--------------------- .nv.info                  --------------------------
	.section	.nv.info,"",@"SHT_CUDA_INFO"
	.align	4


	//----- nvinfo : EIATTR_REGCOUNT
	.align		4
        /*0000*/ 	.byte	0x04, 0x2f
        /*0002*/ 	.short	(.L_1 - .L_0)
	.align		4
.L_0:
        /*0004*/ 	.word	index@(_Z6identiPi)
        /*0008*/ 	.word	0x0000000a


	//----- nvinfo : EIATTR_FRAME_SIZE
	.align		4
.L_1:
        /*000c*/ 	.byte	0x04, 0x11
        /*000e*/ 	.short	(.L_3 - .L_2)
	.align		4
.L_2:
        /*0010*/ 	.word	index@(_Z6identiPi)
        /*0014*/ 	.word	0x00000000


	//----- nvinfo : EIATTR_MIN_STACK_SIZE
	.align		4
.L_3:
        /*0018*/ 	.byte	0x04, 0x12
        /*001a*/ 	.short	(.L_5 - .L_4)
	.align		4
.L_4:
        /*001c*/ 	.word	index@(_Z6identiPi)
        /*0020*/ 	.word	0x00000000
.L_5:


//--------------------- .nv.compat                --------------------------
	.section	.nv.compat,"",@"SHT_CUDA_COMPAT_INFO"
	.align	4
        /*0000*/ 	.byte	0x02, 0x09, 0x00, 0x00, 0x02, 0x02, 0x01, 0x00, 0x02, 0x05, 0x05, 0x00, 0x03, 0x07, 0x01, 0x01
        /*0010*/ 	.byte	0x02, 0x03, 0x00, 0x00, 0x02, 0x06, 0x01, 0x00, 0x04, 0x0b, 0x08, 0x00, 0x09, 0x00, 0x00, 0x00
        /*0020*/ 	.byte	0x00, 0x00, 0x00, 0x00


//--------------------- .nv.info._Z6identiPi      --------------------------
	.section	.nv.info._Z6identiPi,"",@"SHT_CUDA_INFO"
	.sectionflags	@""
	.align	4


	//----- nvinfo : EIATTR_CUDA_API_VERSION
	.align		4
        /*0000*/ 	.byte	0x04, 0x37
        /*0002*/ 	.short	(.L_7 - .L_6)
.L_6:
        /*0004*/ 	.word	0x00000082


	//----- nvinfo : EIATTR_KPARAM_INFO
	.align		4
.L_7:
        /*0008*/ 	.byte	0x04, 0x17
        /*000a*/ 	.short	(.L_9 - .L_8)
.L_8:
        /*000c*/ 	.word	0x00000000
        /*0010*/ 	.short	0x0000
        /*0012*/ 	.short	0x0000
        /*0014*/ 	.byte	0x00, 0xf5, 0x21, 0x00


	//----- nvinfo : EIATTR_SPARSE_MMA_MASK
	.align		4
.L_9:
        /*0018*/ 	.byte	0x03, 0x50
        /*001a*/ 	.short	0x0000


	//----- nvinfo : EIATTR_MAXREG_COUNT
	.align		4
        /*001c*/ 	.byte	0x03, 0x1b
        /*001e*/ 	.short	0x00ff


	//----- nvinfo : EIATTR_MERCURY_ISA_VERSION
	.align		4
        /*0020*/ 	.byte	0x03, 0x5f
        /*0022*/ 	.short	0x0101


	//----- nvinfo : EIATTR_VRC_CTA_INIT_COUNT
	.align		4
        /*0024*/ 	.byte	0x02, 0x4a
	.zero		1
	.zero		1


	//----- nvinfo : EIATTR_EXIT_INSTR_OFFSETS
	.align		4
        /*0028*/ 	.byte	0x04, 0x1c
        /*002a*/ 	.short	(.L_11 - .L_10)


	//   ....[0]....
.L_10:
        /*002c*/ 	.word	0x00000070


	//   ....[1]....
        /*0030*/ 	.word	0x00000100


	//   ....[2]....
        /*0034*/ 	.word	0x00000140


	//----- nvinfo : EIATTR_CBANK_PARAM_SIZE
	.align		4
.L_11:
        /*0038*/ 	.byte	0x03, 0x19
        /*003a*/ 	.short	0x0008


	//----- nvinfo : EIATTR_PARAM_CBANK
	.align		4
        /*003c*/ 	.byte	0x04, 0x0a
        /*003e*/ 	.short	(.L_13 - .L_12)
	.align		4
.L_12:
        /*0040*/ 	.word	index@(.nv.constant0._Z6identiPi)
        /*0044*/ 	.short	0x0380
        /*0046*/ 	.short	0x0008


	//----- nvinfo : EIATTR_SW_WAR
	.align		4
.L_13:
        /*0048*/ 	.byte	0x04, 0x36
        /*004a*/ 	.short	(.L_15 - .L_14)
.L_14:
        /*004c*/ 	.word	0x00000008
.L_15:


//--------------------- .nv.callgraph             --------------------------
	.section	.nv.callgraph,"",@"SHT_CUDA_CALLGRAPH"
	.align	4
	.sectionentsize	8
	.align		4
        /*0000*/ 	.word	0x00000000
	.align		4
        /*0004*/ 	.word	0xffffffff
	.align		4
        /*0008*/ 	.word	0x00000000
	.align		4
        /*000c*/ 	.word	0xfffffffe
	.align		4
        /*0010*/ 	.word	0x00000000
	.align		4
        /*0014*/ 	.word	0xfffffffd
	.align		4
        /*0018*/ 	.word	0x00000000
	.align		4
        /*001c*/ 	.word	0xfffffffc


//--------------------- .text._Z6identiPi         --------------------------
	.section	.text._Z6identiPi,"ax",@progbits
	.align	128
        .global         _Z6identiPi
        .type           _Z6identiPi,@function
        .size           _Z6identiPi,(.L_x_1 - _Z6identiPi)
        .other          _Z6identiPi,@"STO_CUDA_ENTRY STV_DEFAULT"
_Z6identiPi:
.text._Z6identiPi:
[----:B------:R-:W-:Y:S01]  /*0000*/  LDC R1, c[0x0][0x37c] ;  /* 0x0000df00ff017b82 */ /* 0x000fe20000000800 */
[----:B------:R-:W0:Y:S01]  /*0010*/  S2R R5, SR_TID.X ;  /* 0x0000000000057919 */ /* 0x000e220000002100 */
[----:B------:R-:W1:Y:S01]  /*0020*/  LDCU.64 UR4, c[0x0][0x358] ;  /* 0x00006b00ff0477ac */ /* 0x000e620008000a00 */
[----:B0-----:R-:W-:-:S13]  /*0030*/  ISETP.NE.AND P0, PT, R5, RZ, PT ;  /* 0x000000ff0500720c */ /* 0x001fda0003f05270 */
[----:B------:R-:W1:Y:S01]  /*0040*/  @!P0 LDC.64 R2, c[0x0][0x380] ;  /* 0x0000e000ff028b82 */ /* 0x000e620000000a00 */
[----:B------:R-:W-:-:S05]  /*0050*/  @!P0 IMAD.MOV.U32 R7, RZ, RZ, 0x1 ;  /* 0x00000001ff078424 */ /* 0x000fca00078e00ff */
[----:B-1----:R0:W-:Y:S01]  /*0060*/  @!P0 STG.E desc[UR4][R2.64], R7 ;  /* 0x0000000702008986 */ /* 0x0021e2000c101904 */
[----:B------:R-:W-:Y:S05]  /*0070*/  @!P0 EXIT ;  /* 0x000000000000894d */ /* 0x000fea0003800000 */
[----:B------:R-:W-:-:S05]  /*0080*/  PRMT R0, R5, 0x9910, RZ ;  /* 0x0000991005007816 */ /* 0x000fca00000000ff */
[----:B------:R-:W-:-:S05]  /*0090*/  IMAD R0, R0, -0x71c7, RZ ;  /* 0xffff8e3900007824 */ /* 0x000fca00078e02ff */
[----:B------:R-:W-:-:S04]  /*00a0*/  LOP3.LUT R0, R0, 0xffff, RZ, 0xc0, !PT ;  /* 0x0000ffff00007812 */ /* 0x000fc800078ec0ff */
[----:B------:R-:W-:-:S13]  /*00b0*/  ISETP.GT.U32.AND P0, PT, R0, 0x1c71, PT ;  /* 0x00001c710000780c */ /* 0x000fda0003f04070 */
[----:B0-----:R-:W0:Y:S01]  /*00c0*/  @!P0 LDC.64 R2, c[0x0][0x380] ;  /* 0x0000e000ff028b82 */ /* 0x001e220000000a00 */
[----:B------:R-:W-:Y:S01]  /*00d0*/  @!P0 MOV R7, 0x1 ;  /* 0x0000000100078802 */ /* 0x000fe20000000f00 */
[----:B0-----:R-:W-:-:S05]  /*00e0*/  @!P0 IMAD.WIDE.U32 R2, R5, 0x4, R2 ;  /* 0x0000000405028825 */ /* 0x001fca00078e0002 */
[----:B------:R0:W-:Y:S01]  /*00f0*/  @!P0 STG.E desc[UR4][R2.64], R7 ;  /* 0x0000000702008986 */ /* 0x0001e2000c101904 */
[----:B------:R-:W-:Y:S05]  /*0100*/  @!P0 EXIT ;  /* 0x000000000000894d */ /* 0x000fea0003800000 */
[----:B0-----:R-:W0:Y:S02]  /*0110*/  LDC.64 R2, c[0x0][0x380] ;  /* 0x0000e000ff027b82 */ /* 0x001e240000000a00 */
[----:B0-----:R-:W-:-:S05]  /*0120*/  IMAD.WIDE.U32 R2, R5, 0x4, R2 ;  /* 0x0000000405027825 */ /* 0x001fca00078e0002 */
[----:B------:R-:W-:Y:S01]  /*0130*/  STG.E desc[UR4][R2.64], RZ ;  /* 0x000000ff02007986 */ /* 0x000fe2000c101904 */
[----:B------:R-:W-:Y:S05]  /*0140*/  EXIT ;  /* 0x000000000000794d */ /* 0x000fea0003800000 */
.L_x_0:
[----:B------:R-:W-:-:S00]  /*0150*/  BRA `(.L_x_0) ;  /* 0xfffffffc00fc7947 */ /* 0x000fc0000383ffff */
[----:B------:R-:W-:-:S00]  /*0160*/  NOP ;  /* 0x0000000000007918 */ /* 0x000fc00000000000 */
        /* <DEDUP_REMOVED lines=9> */
.L_x_1:


//--------------------- .nv.shared.reserved.0     --------------------------
	.section	.nv.shared.reserved.0,"aw",@nobits
	.weak		__nv_reservedSMEM_offset_0_alias
	.size		__nv_reservedSMEM_offset_0_alias, 0, 64
	.other		__nv_reservedSMEM_offset_0_alias,@"STO_CUDA_RESERVED_SHARED STV_DEFAULT"
__nv_reservedSMEM_offset_0_alias:
	.zero		0
	.zero		64


//--------------------- .nv.constant0._Z6identiPi --------------------------
	.section	.nv.constant0._Z6identiPi,"a",@progbits
	.sectionflags	@""
	.align	4
.nv.constant0._Z6identiPi:
	.zero		904


//--------------------- SYMBOLS --------------------------

	.type		.nv.reservedSmem.offset0,@object
	.size		.nv.reservedSmem.offset0,0x4
